.version 6.5
.target sm_30
.address_size 64

.visible .entry cvt_s32_f32(
	.param .u64 input,
	.param .u64 output
)
{
	.reg .u64 	            in_addr;
    .reg .u64 	            out_addr;
    .reg .b32 	            temp1;
    .reg .b32 	            temp2;

	ld.param.u64 	        in_addr, [input];
    ld.param.u64 	        out_addr, [output];

    ld.f32                  temp1, [in_addr];
    ld.f32                  temp2, [in_addr+4];
    cvt.rpi.ftz.s32.f32     temp1, temp1;
    cvt.rpi.ftz.s32.f32     temp2, temp2;
    st.global.s32           [out_addr], temp1;
    st.global.s32           [out_addr+4], temp2;
    ret;
}


// ===== COMPILED SASS (sm_100) =====

	.target	sm_100

	.elftype	@"ET_EXEC"


//--------------------- .note.nv.tkinfo           --------------------------
	.section	.note.nv.tkinfo,"",@"SHT_NOTE"
	.sectionflags	@"SHF_NOTE_NV_TKINFO"
	.tkinfo
        /*0018*/ 	.word	0x00000002
        /*0030*/ 	.string	""
        /*0030*/ 	.string	"ptxas"
        /*0030*/ 	.string	"Cuda compilation tools, release 13.0, V13.0.88"
        /*0030*/ 	.string	"Build cuda_13.0.r13.0/compiler.36424714_0"
        /*0030*/ 	.string	"-arch sm_100 "



//--------------------- .note.nv.cuinfo           --------------------------
	.section	.note.nv.cuinfo,"",@"SHT_NOTE"
	.sectionflags	@"SHF_NOTE_NV_CUINFO"
        /*0018*/ 	.short	0x0002
        /*001a*/ 	.short	0x001e
        /*001c*/ 	.short	0x0082
	.zero		2


//--------------------- .nv.info                  --------------------------
	.section	.nv.info,"",@"SHT_CUDA_INFO"
	.align	4


	//----- nvinfo : EIATTR_REGCOUNT
	.align		4
        /*0000*/ 	.byte	0x04, 0x2f
        /*0002*/ 	.short	(.L_1 - .L_0)
	.align		4
.L_0:
        /*0004*/ 	.word	index@(cvt_s32_f32)
        /*0008*/ 	.word	0x0000000c


	//----- nvinfo : EIATTR_FRAME_SIZE
	.align		4
.L_1:
        /*000c*/ 	.byte	0x04, 0x11
        /*000e*/ 	.short	(.L_3 - .L_2)
	.align		4
.L_2:
        /*0010*/ 	.word	index@(cvt_s32_f32)
        /*0014*/ 	.word	0x00000000


	//----- nvinfo : EIATTR_MIN_STACK_SIZE
	.align		4
.L_3:
        /*0018*/ 	.byte	0x04, 0x12
        /*001a*/ 	.short	(.L_5 - .L_4)
	.align		4
.L_4:
        /*001c*/ 	.word	index@(cvt_s32_f32)
        /*0020*/ 	.word	0x00000000
.L_5:


//--------------------- .nv.compat                --------------------------
	.section	.nv.compat,"",@"SHT_CUDA_COMPAT_INFO"
	.align	4
        /*0000*/ 	.byte	0x02, 0x09, 0x00, 0x00, 0x02, 0x02, 0x01, 0x00, 0x02, 0x05, 0x05, 0x00, 0x03, 0x07, 0x01, 0x01
        /*0010*/ 	.byte	0x02, 0x03, 0x00, 0x00, 0x02, 0x06, 0x01, 0x00, 0x04, 0x0b, 0x08, 0x00, 0x09, 0x00, 0x00, 0x00
        /*0020*/ 	.byte	0x00, 0x00, 0x00, 0x00


//--------------------- .nv.info.cvt_s32_f32      --------------------------
	.section	.nv.info.cvt_s32_f32,"",@"SHT_CUDA_INFO"
	.sectionflags	@""
	.align	4


	//----- nvinfo : EIATTR_CUDA_API_VERSION
	.align		4
        /*0000*/ 	.byte	0x04, 0x37
        /*0002*/ 	.short	(.L_7 - .L_6)
.L_6:
        /*0004*/ 	.word	0x00000082


	//----- nvinfo : EIATTR_KPARAM_INFO
	.align		4
.L_7:
        /*0008*/ 	.byte	0x04, 0x17
        /*000a*/ 	.short	(.L_9 - .L_8)
.L_8:
        /*000c*/ 	.word	0x00000000
        /*0010*/ 	.short	0x0001
        /*0012*/ 	.short	0x0008
        /*0014*/ 	.byte	0x00, 0xf0, 0x21, 0x00


	//----- nvinfo : EIATTR_KPARAM_INFO
	.align		4
.L_9:
        /*0018*/ 	.byte	0x04, 0x17
        /*001a*/ 	.short	(.L_11 - .L_10)
.L_10:
        /*001c*/ 	.word	0x00000000
        /*0020*/ 	.short	0x0000
        /*0022*/ 	.short	0x0000
        /*0024*/ 	.byte	0x00, 0xf0, 0x21, 0x00


	//----- nvinfo : EIATTR_SPARSE_MMA_MASK
	.align		4
.L_11:
        /*0028*/ 	.byte	0x03, 0x50
        /*002a*/ 	.short	0x0000


	//----- nvinfo : EIATTR_MAXREG_COUNT
	.align		4
        /*002c*/ 	.byte	0x03, 0x1b
        /*002e*/ 	.short	0x00ff


	//----- nvinfo : EIATTR_MERCURY_ISA_VERSION
	.align		4
        /*0030*/ 	.byte	0x03, 0x5f
        /*0032*/ 	.short	0x0101


	//----- nvinfo : EIATTR_VRC_CTA_INIT_COUNT
	.align		4
        /*0034*/ 	.byte	0x02, 0x4a
	.zero		1
	.zero		1


	//----- nvinfo : EIATTR_EXIT_INSTR_OFFSETS
	.align		4
        /*0038*/ 	.byte	0x04, 0x1c
        /*003a*/ 	.short	(.L_13 - .L_12)


	//   ....[0]....
.L_12:
        /*003c*/ 	.word	0x000000a0


	//----- nvinfo : EIATTR_CBANK_PARAM_SIZE
	.align		4
.L_13:
        /*0040*/ 	.byte	0x03, 0x19
        /*0042*/ 	.short	0x0010


	//----- nvinfo : EIATTR_PARAM_CBANK
	.align		4
        /*0044*/ 	.byte	0x04, 0x0a
        /*0046*/ 	.short	(.L_15 - .L_14)
	.align		4
.L_14:
        /*0048*/ 	.word	index@(.nv.constant0.cvt_s32_f32)
        /*004c*/ 	.short	0x0380
        /*004e*/ 	.short	0x0010


	//----- nvinfo : EIATTR_SW_WAR
	.align		4
.L_15:
        /*0050*/ 	.byte	0x04, 0x36
        /*0052*/ 	.short	(.L_17 - .L_16)
.L_16:
        /*0054*/ 	.word	0x00000008
.L_17:


//--------------------- .nv.callgraph             --------------------------
	.section	.nv.callgraph,"",@"SHT_CUDA_CALLGRAPH"
	.align	4
	.sectionentsize	8
	.align		4
        /*0000*/ 	.word	0x00000000
	.align		4
        /*0004*/ 	.word	0xffffffff
	.align		4
        /*0008*/ 	.word	0x00000000
	.align		4
        /*000c*/ 	.word	0xfffffffe
	.align		4
        /*0010*/ 	.word	0x00000000
	.align		4
        /*0014*/ 	.word	0xfffffffd
	.align		4
        /*0018*/ 	.word	0x00000000
	.align		4
        /*001c*/ 	.word	0xfffffffc


//--------------------- .text.cvt_s32_f32         --------------------------
	.section	.text.cvt_s32_f32,"ax",@progbits
	.align	128
        .global         cvt_s32_f32
        .type           cvt_s32_f32,@function
        .size           cvt_s32_f32,(.L_x_1 - cvt_s32_f32)
        .other          cvt_s32_f32,@"STO_CUDA_ENTRY STV_DEFAULT"
cvt_s32_f32:
.text.cvt_s32_f32:
[----:B------:R-:W-:Y:S08]  /*0000*/  LDC R1, c[0x0][0x37c] ;  /* 0x0000df00ff017b82 */ /* 0x000ff00000000800 */
[----:B------:R-:W0:Y:S01]  /*0010*/  LDC.64 R2, c[0x0][0x380] ;  /* 0x0000e000ff027b82 */ /* 0x000e220000000a00 */
[----:B------:R-:W0:Y:S02]  /*0020*/  LDCU.64 UR4, c[0x0][0x358] ;  /* 0x00006b00ff0477ac */ /* 0x000e240008000a00 */
[----:B0-----:R-:W2:Y:S04]  /*0030*/  LD.E R0, desc[UR4][R2.64] ;  /* 0x0000000402007980 */ /* 0x001ea8000c101900 */
[----:B------:R-:W3:Y:S01]  /*0040*/  LD.E R6, desc[UR4][R2.64+0x4] ;  /* 0x0000040402067980 */ /* 0x000ee2000c101900 */
[----:B------:R-:W0:Y:S01]  /*0050*/  LDC.64 R4, c[0x0][0x388] ;  /* 0x0000e200ff047b82 */ /* 0x000e220000000a00 */
[----:B--2---:R-:W0:Y:S08]  /*0060*/  F2I.FTZ.CEIL.NTZ R7, R0 ;  /* 0x0000000000077305 */ /* 0x004e30000021b100 */
[----:B---3--:R-:W1:Y:S01]  /*0070*/  F2I.FTZ.CEIL.NTZ R9, R6 ;  /* 0x0000000600097305 */ /* 0x008e62000021b100 */
[----:B0-----:R-:W-:Y:S04]  /*0080*/  STG.E desc[UR4][R4.64], R7 ;  /* 0x0000000704007986 */ /* 0x001fe8000c101904 */
[----:B-1----:R-:W-:Y:S01]  /*0090*/  STG.E desc[UR4][R4.64+0x4], R9 ;  /* 0x0000040904007986 */ /* 0x002fe2000c101904 */
[----:B------:R-:W-:Y:S05]  /*00a0*/  EXIT ;  /* 0x000000000000794d */ /* 0x000fea0003800000 */
.L_x_0:
[----:B------:R-:W-:-:S00]  /*00b0*/  BRA `(.L_x_0) ;  /* 0xfffffffc00fc7947 */ /* 0x000fc0000383ffff */
[----:B------:R-:W-:-:S00]  /*00c0*/  NOP ;  /* 0x0000000000007918 */ /* 0x000fc00000000000 */
        /* <DEDUP_REMOVED lines=11> */
.L_x_1:


//--------------------- .nv.shared.reserved.0     --------------------------
	.section	.nv.shared.reserved.0,"aw",@nobits
	.weak		__nv_reservedSMEM_offset_0_alias
	.size		__nv_reservedSMEM_offset_0_alias, 0, 64
	.other		__nv_reservedSMEM_offset_0_alias,@"STO_CUDA_RESERVED_SHARED STV_DEFAULT"
__nv_reservedSMEM_offset_0_alias:
	.zero		0
	.zero		64


//--------------------- .nv.constant0.cvt_s32_f32 --------------------------
	.section	.nv.constant0.cvt_s32_f32,"a",@progbits
	.sectionflags	@""
	.align	4
.nv.constant0.cvt_s32_f32:
	.zero		912


//--------------------- SYMBOLS --------------------------

	.type		.nv.reservedSmem.offset0,@object
	.size		.nv.reservedSmem.offset0,0x4
